//
// Generated by NVIDIA NVVM Compiler
//
// Compiler Build ID: CL-36424714
// Cuda compilation tools, release 13.0, V13.0.88
// Based on NVVM 20.0.0
//

.version 9.0
.target sm_100
.address_size 64

	// .globl	_Z13convolution2DPfS_iiS_

.visible .entry _Z13convolution2DPfS_iiS_(
	.param .u64 .ptr .align 1 _Z13convolution2DPfS_iiS__param_0,
	.param .u64 .ptr .align 1 _Z13convolution2DPfS_iiS__param_1,
	.param .u32 _Z13convolution2DPfS_iiS__param_2,
	.param .u32 _Z13convolution2DPfS_iiS__param_3,
	.param .u64 .ptr .align 1 _Z13convolution2DPfS_iiS__param_4
)
{
	.reg .pred 	%p<32>;
	.reg .b32 	%r<21>;
	.reg .b32 	%f<47>;
	.reg .b64 	%rd<28>;

	ld.param.u64 	%rd8, [_Z13convolution2DPfS_iiS__param_0];
	ld.param.u64 	%rd7, [_Z13convolution2DPfS_iiS__param_1];
	ld.param.u32 	%r7, [_Z13convolution2DPfS_iiS__param_2];
	ld.param.u32 	%r8, [_Z13convolution2DPfS_iiS__param_3];
	ld.param.u64 	%rd9, [_Z13convolution2DPfS_iiS__param_4];
	cvta.to.global.u64 	%rd1, %rd9;
	cvta.to.global.u64 	%rd2, %rd8;
	mov.u32 	%r9, %ctaid.x;
	mov.u32 	%r10, %ntid.x;
	mov.u32 	%r11, %tid.x;
	mad.lo.s32 	%r1, %r9, %r10, %r11;
	mov.u32 	%r12, %ctaid.y;
	mov.u32 	%r13, %ntid.y;
	mov.u32 	%r14, %tid.y;
	mad.lo.s32 	%r2, %r12, %r13, %r14;
	setp.ge.s32 	%p3, %r2, %r8;
	setp.ge.s32 	%p4, %r1, %r7;
	or.pred  	%p5, %p4, %p3;
	@%p5 bra 	$L__BB0_20;
	setp.eq.s32 	%p6, %r2, 0;
	add.s32 	%r15, %r2, -1;
	mul.lo.s32 	%r3, %r15, %r7;
	setp.lt.s32 	%p7, %r1, 1;
	cvt.s64.s32 	%rd10, %r3;
	cvt.s64.s32 	%rd3, %r1;
	add.s64 	%rd11, %rd3, %rd10;
	shl.b64 	%rd12, %rd11, 2;
	add.s64 	%rd4, %rd2, %rd12;
	mov.f32 	%f39, 0f00000000;
	or.pred  	%p8, %p6, %p7;
	@%p8 bra 	$L__BB0_3;
	ld.global.f32 	%f20, [%rd4+-4];
	ld.global.f32 	%f21, [%rd1];
	fma.rn.f32 	%f39, %f20, %f21, 0f00000000;
$L__BB0_3:
	setp.eq.s32 	%p9, %r2, 0;
	setp.lt.s32 	%p10, %r1, 0;
	or.pred  	%p11, %p9, %p10;
	@%p11 bra 	$L__BB0_5;
	add.s32 	%r16, %r1, %r3;
	mul.wide.s32 	%rd13, %r16, 4;
	add.s64 	%rd14, %rd2, %rd13;
	ld.global.f32 	%f22, [%rd14];
	ld.global.f32 	%f23, [%rd1+4];
	fma.rn.f32 	%f39, %f22, %f23, %f39;
$L__BB0_5:
	setp.eq.s32 	%p12, %r2, 0;
	add.s32 	%r17, %r1, 1;
	setp.gt.s32 	%p13, %r1, -2;
	setp.lt.s32 	%p14, %r17, %r7;
	and.pred  	%p1, %p13, %p14;
	not.pred 	%p16, %p1;
	or.pred  	%p17, %p12, %p16;
	@%p17 bra 	$L__BB0_7;
	ld.global.f32 	%f24, [%rd4+4];
	ld.global.f32 	%f25, [%rd1+8];
	fma.rn.f32 	%f39, %f24, %f25, %f39;
$L__BB0_7:
	setp.gt.s32 	%p18, %r1, 0;
	mul.lo.s32 	%r4, %r2, %r7;
	setp.le.s32 	%p19, %r1, %r7;
	and.pred  	%p2, %p18, %p19;
	cvt.s64.s32 	%rd15, %r4;
	add.s64 	%rd16, %rd3, %rd15;
	shl.b64 	%rd17, %rd16, 2;
	add.s64 	%rd5, %rd2, %rd17;
	not.pred 	%p20, %p2;
	@%p20 bra 	$L__BB0_9;
	ld.global.f32 	%f26, [%rd5+-4];
	ld.global.f32 	%f27, [%rd1+12];
	fma.rn.f32 	%f39, %f26, %f27, %f39;
$L__BB0_9:
	setp.lt.s32 	%p21, %r1, 0;
	@%p21 bra 	$L__BB0_11;
	add.s32 	%r18, %r1, %r4;
	mul.wide.s32 	%rd18, %r18, 4;
	add.s64 	%rd19, %rd2, %rd18;
	ld.global.f32 	%f28, [%rd19];
	ld.global.f32 	%f29, [%rd1+16];
	fma.rn.f32 	%f39, %f28, %f29, %f39;
$L__BB0_11:
	@%p16 bra 	$L__BB0_13;
	ld.global.f32 	%f30, [%rd5+4];
	ld.global.f32 	%f31, [%rd1+20];
	fma.rn.f32 	%f39, %f30, %f31, %f39;
$L__BB0_13:
	add.s32 	%r5, %r2, 1;
	setp.ge.u32 	%p23, %r5, %r8;
	add.s32 	%r6, %r4, %r7;
	cvt.s64.s32 	%rd20, %r6;
	add.s64 	%rd21, %rd3, %rd20;
	shl.b64 	%rd22, %rd21, 2;
	add.s64 	%rd6, %rd2, %rd22;
	or.pred  	%p25, %p23, %p20;
	@%p25 bra 	$L__BB0_15;
	ld.global.f32 	%f32, [%rd6+-4];
	ld.global.f32 	%f33, [%rd1+24];
	fma.rn.f32 	%f39, %f32, %f33, %f39;
$L__BB0_15:
	setp.ge.u32 	%p26, %r5, %r8;
	setp.lt.s32 	%p27, %r1, 0;
	or.pred  	%p28, %p26, %p27;
	@%p28 bra 	$L__BB0_17;
	add.s32 	%r19, %r1, %r6;
	mul.wide.s32 	%rd23, %r19, 4;
	add.s64 	%rd24, %rd2, %rd23;
	ld.global.f32 	%f34, [%rd24];
	ld.global.f32 	%f35, [%rd1+28];
	fma.rn.f32 	%f39, %f34, %f35, %f39;
$L__BB0_17:
	setp.ge.u32 	%p29, %r5, %r8;
	or.pred  	%p31, %p29, %p16;
	@%p31 bra 	$L__BB0_19;
	ld.global.f32 	%f36, [%rd6+4];
	ld.global.f32 	%f37, [%rd1+32];
	fma.rn.f32 	%f39, %f36, %f37, %f39;
$L__BB0_19:
	add.s32 	%r20, %r4, %r1;
	cvta.to.global.u64 	%rd25, %rd7;
	mul.wide.s32 	%rd26, %r20, 4;
	add.s64 	%rd27, %rd25, %rd26;
	st.global.f32 	[%rd27], %f39;
$L__BB0_20:
	ret;

}


// ===== COMPILED SASS (sm_100) =====

	.target	sm_100

	.elftype	@"ET_EXEC"


//--------------------- .note.nv.tkinfo           --------------------------
	.section	.note.nv.tkinfo,"",@"SHT_NOTE"
	.sectionflags	@"SHF_NOTE_NV_TKINFO"
	.tkinfo
        /*0018*/ 	.word	0x00000002
        /*0030*/ 	.string	""
        /*0030*/ 	.string	"ptxas"
        /*0030*/ 	.string	"Cuda compilation tools, release 13.0, V13.0.88"
        /*0030*/ 	.string	"Build cuda_13.0.r13.0/compiler.36424714_0"
        /*0030*/ 	.string	"-arch sm_100 -m 64 "



//--------------------- .note.nv.cuinfo           --------------------------
	.section	.note.nv.cuinfo,"",@"SHT_NOTE"
	.sectionflags	@"SHF_NOTE_NV_CUINFO"
        /*0018*/ 	.short	0x0002
        /*001a*/ 	.short	0x0064
        /*001c*/ 	.short	0x0082
	.zero		2


//--------------------- .nv.info                  --------------------------
	.section	.nv.info,"",@"SHT_CUDA_INFO"
	.align	4


	//----- nvinfo : EIATTR_REGCOUNT
	.align		4
        /*0000*/ 	.byte	0x04, 0x2f
        /*0002*/ 	.short	(.L_1 - .L_0)
	.align		4
.L_0:
        /*0004*/ 	.word	index@(_Z13convolution2DPfS_iiS_)
        /*0008*/ 	.word	0x00000020


	//----- nvinfo : EIATTR_FRAME_SIZE
	.align		4
.L_1:
        /*000c*/ 	.byte	0x04, 0x11
        /*000e*/ 	.short	(.L_3 - .L_2)
	.align		4
.L_2:
        /*0010*/ 	.word	index@(_Z13convolution2DPfS_iiS_)
        /*0014*/ 	.word	0x00000000


	//----- nvinfo : EIATTR_MIN_STACK_SIZE
	.align		4
.L_3:
        /*0018*/ 	.byte	0x04, 0x12
        /*001a*/ 	.short	(.L_5 - .L_4)
	.align		4
.L_4:
        /*001c*/ 	.word	index@(_Z13convolution2DPfS_iiS_)
        /*0020*/ 	.word	0x00000000
.L_5:


//--------------------- .nv.compat                --------------------------
	.section	.nv.compat,"",@"SHT_CUDA_COMPAT_INFO"
	.align	4
        /*0000*/ 	.byte	0x02, 0x09, 0x00, 0x00, 0x02, 0x02, 0x01, 0x00, 0x02, 0x05, 0x05, 0x00, 0x03, 0x07, 0x01, 0x01
        /*0010*/ 	.byte	0x02, 0x03, 0x00, 0x00, 0x02, 0x06, 0x01, 0x00, 0x04, 0x0b, 0x08, 0x00, 0x09, 0x00, 0x00, 0x00
        /*0020*/ 	.byte	0x00, 0x00, 0x00, 0x00


//--------------------- .nv.info._Z13convolution2DPfS_iiS_ --------------------------
	.section	.nv.info._Z13convolution2DPfS_iiS_,"",@"SHT_CUDA_INFO"
	.sectionflags	@""
	.align	4


	//----- nvinfo : EIATTR_CUDA_API_VERSION
	.align		4
        /*0000*/ 	.byte	0x04, 0x37
        /*0002*/ 	.short	(.L_7 - .L_6)
.L_6:
        /*0004*/ 	.word	0x00000082


	//----- nvinfo : EIATTR_KPARAM_INFO
	.align		4
.L_7:
        /*0008*/ 	.byte	0x04, 0x17
        /*000a*/ 	.short	(.L_9 - .L_8)
.L_8:
        /*000c*/ 	.word	0x00000000
        /*0010*/ 	.short	0x0004
        /*0012*/ 	.short	0x0018
        /*0014*/ 	.byte	0x00, 0xf5, 0x21, 0x00


	//----- nvinfo : EIATTR_KPARAM_INFO
	.align		4
.L_9:
        /*0018*/ 	.byte	0x04, 0x17
        /*001a*/ 	.short	(.L_11 - .L_10)
.L_10:
        /*001c*/ 	.word	0x00000000
        /*0020*/ 	.short	0x0003
        /*0022*/ 	.short	0x0014
        /*0024*/ 	.byte	0x00, 0xf0, 0x11, 0x00


	//----- nvinfo : EIATTR_KPARAM_INFO
	.align		4
.L_11:
        /*0028*/ 	.byte	0x04, 0x17
        /*002a*/ 	.short	(.L_13 - .L_12)
.L_12:
        /*002c*/ 	.word	0x00000000
        /*0030*/ 	.short	0x0002
        /*0032*/ 	.short	0x0010
        /*0034*/ 	.byte	0x00, 0xf0, 0x11, 0x00


	//----- nvinfo : EIATTR_KPARAM_INFO
	.align		4
.L_13:
        /*0038*/ 	.byte	0x04, 0x17
        /*003a*/ 	.short	(.L_15 - .L_14)
.L_14:
        /*003c*/ 	.word	0x00000000
        /*0040*/ 	.short	0x0001
        /*0042*/ 	.short	0x0008
        /*0044*/ 	.byte	0x00, 0xf5, 0x21, 0x00


	//----- nvinfo : EIATTR_KPARAM_INFO
	.align		4
.L_15:
        /*0048*/ 	.byte	0x04, 0x17
        /*004a*/ 	.short	(.L_17 - .L_16)
.L_16:
        /*004c*/ 	.word	0x00000000
        /*0050*/ 	.short	0x0000
        /*0052*/ 	.short	0x0000
        /*0054*/ 	.byte	0x00, 0xf5, 0x21, 0x00


	//----- nvinfo : EIATTR_SPARSE_MMA_MASK
	.align		4
.L_17:
        /*0058*/ 	.byte	0x03, 0x50
        /*005a*/ 	.short	0x0000


	//----- nvinfo : EIATTR_MAXREG_COUNT
	.align		4
        /*005c*/ 	.byte	0x03, 0x1b
        /*005e*/ 	.short	0x00ff


	//----- nvinfo : EIATTR_MERCURY_ISA_VERSION
	.align		4
        /*0060*/ 	.byte	0x03, 0x5f
        /*0062*/ 	.short	0x0101


	//----- nvinfo : EIATTR_VRC_CTA_INIT_COUNT
	.align		4
        /*0064*/ 	.byte	0x02, 0x4a
	.zero		1
	.zero		1


	//----- nvinfo : EIATTR_EXIT_INSTR_OFFSETS
	.align		4
        /*0068*/ 	.byte	0x04, 0x1c
        /*006a*/ 	.short	(.L_19 - .L_18)


	//   ....[0]....
.L_18:
        /*006c*/ 	.word	0x000000c0


	//   ....[1]....
        /*0070*/ 	.word	0x000005f0


	//----- nvinfo : EIATTR_CBANK_PARAM_SIZE
	.align		4
.L_19:
        /*0074*/ 	.byte	0x03, 0x19
        /*0076*/ 	.short	0x0020


	//----- nvinfo : EIATTR_PARAM_CBANK
	.align		4
        /*0078*/ 	.byte	0x04, 0x0a
        /*007a*/ 	.short	(.L_21 - .L_20)
	.align		4
.L_20:
        /*007c*/ 	.word	index@(.nv.constant0._Z13convolution2DPfS_iiS_)
        /*0080*/ 	.short	0x0380
        /*0082*/ 	.short	0x0020


	//----- nvinfo : EIATTR_SW_WAR
	.align		4
.L_21:
        /*0084*/ 	.byte	0x04, 0x36
        /*0086*/ 	.short	(.L_23 - .L_22)
.L_22:
        /*0088*/ 	.word	0x00000008
.L_23:


//--------------------- .nv.callgraph             --------------------------
	.section	.nv.callgraph,"",@"SHT_CUDA_CALLGRAPH"
	.align	4
	.sectionentsize	8
	.align		4
        /*0000*/ 	.word	0x00000000
	.align		4
        /*0004*/ 	.word	0xffffffff
	.align		4
        /*0008*/ 	.word	0x00000000
	.align		4
        /*000c*/ 	.word	0xfffffffe
	.align		4
        /*0010*/ 	.word	0x00000000
	.align		4
        /*0014*/ 	.word	0xfffffffd
	.align		4
        /*0018*/ 	.word	0x00000000
	.align		4
        /*001c*/ 	.word	0xfffffffc


//--------------------- .text._Z13convolution2DPfS_iiS_ --------------------------
	.section	.text._Z13convolution2DPfS_iiS_,"ax",@progbits
	.align	128
        .global         _Z13convolution2DPfS_iiS_
        .type           _Z13convolution2DPfS_iiS_,@function
        .size           _Z13convolution2DPfS_iiS_,(.L_x_1 - _Z13convolution2DPfS_iiS_)
        .other          _Z13convolution2DPfS_iiS_,@"STO_CUDA_ENTRY STV_DEFAULT"
_Z13convolution2DPfS_iiS_:
.text._Z13convolution2DPfS_iiS_:
[----:B------:R-:W-:Y:S01]  /*0000*/  LDC R1, c[0x0][0x37c] ;  /* 0x0000df00ff017b82 */ /* 0x000fe20000000800 */
[----:B------:R-:W0:Y:S07]  /*0010*/  S2R R3, SR_TID.Y ;  /* 0x0000000000037919 */ /* 0x000e2e0000002200 */
[----:B------:R-:W1:Y:S01]  /*0020*/  LDC R25, c[0x0][0x360] ;  /* 0x0000d800ff197b82 */ /* 0x000e620000000800 */
[----:B------:R-:W2:Y:S01]  /*0030*/  LDCU.64 UR6, c[0x0][0x390] ;  /* 0x00007200ff0677ac */ /* 0x000ea20008000a00 */
[----:B------:R-:W1:Y:S06]  /*0040*/  S2R R0, SR_TID.X ;  /* 0x0000000000007919 */ /* 0x000e6c0000002100 */
[----:B------:R-:W0:Y:S08]  /*0050*/  S2UR UR5, SR_CTAID.Y ;  /* 0x00000000000579c3 */ /* 0x000e300000002600 */
[----:B------:R-:W0:Y:S08]  /*0060*/  LDC R6, c[0x0][0x364] ;  /* 0x0000d900ff067b82 */ /* 0x000e300000000800 */
[----:B------:R-:W1:Y:S01]  /*0070*/  S2UR UR4, SR_CTAID.X ;  /* 0x00000000000479c3 */ /* 0x000e620000002500 */
[----:B0-----:R-:W-:-:S05]  /*0080*/  IMAD R6, R6, UR5, R3 ;  /* 0x0000000506067c24 */ /* 0x001fca000f8e0203 */
[----:B--2---:R-:W-:Y:S01]  /*0090*/  ISETP.GE.AND P0, PT, R6, UR7, PT ;  /* 0x0000000706007c0c */ /* 0x004fe2000bf06270 */
[----:B-1----:R-:W-:-:S05]  /*00a0*/  IMAD R25, R25, UR4, R0 ;  /* 0x0000000419197c24 */ /* 0x002fca000f8e0200 */
[----:B------:R-:W-:-:S13]  /*00b0*/  ISETP.GE.OR P0, PT, R25, UR6, P0 ;  /* 0x0000000619007c0c */ /* 0x000fda0008706670 */
[----:B------:R-:W-:Y:S05]  /*00c0*/  @P0 EXIT ;  /* 0x000000000000094d */ /* 0x000fea0003800000 */
[C---:B------:R-:W-:Y:S01]  /*00d0*/  ISETP.GE.AND P3, PT, R25.reuse, RZ, PT ;  /* 0x000000ff1900720c */ /* 0x040fe20003f66270 */
[----:B------:R-:W0:Y:S01]  /*00e0*/  LDCU.64 UR8, c[0x0][0x380] ;  /* 0x00007000ff0877ac */ /* 0x000e220008000a00 */
[----:B------:R-:W-:Y:S01]  /*00f0*/  ISETP.GE.AND P1, PT, R25, 0x1, PT ;  /* 0x000000011900780c */ /* 0x000fe20003f26270 */
[C---:B------:R-:W-:Y:S01]  /*0100*/  VIADD R0, R6.reuse, 0xffffffff ;  /* 0xffffffff06007836 */ /* 0x040fe20000000000 */
[C---:B------:R-:W-:Y:S01]  /*0110*/  ISETP.EQ.OR P4, PT, R6.reuse, RZ, !P3 ;  /* 0x000000ff0600720c */ /* 0x040fe20005f82670 */
[----:B------:R-:W1:Y:S01]  /*0120*/  LDCU.64 UR4, c[0x0][0x358] ;  /* 0x00006b00ff0477ac */ /* 0x000e620008000a00 */
[----:B------:R-:W-:Y:S01]  /*0130*/  ISETP.EQ.OR P1, PT, R6, RZ, !P1 ;  /* 0x000000ff0600720c */ /* 0x000fe20004f22670 */
[----:B------:R-:W-:Y:S01]  /*0140*/  IMAD R0, R0, UR6, RZ ;  /* 0x0000000600007c24 */ /* 0x000fe2000f8e02ff */
[----:B------:R-:W-:-:S04]  /*0150*/  SHF.R.S32.HI R11, RZ, 0x1f, R25 ;  /* 0x0000001fff0b7819 */ /* 0x000fc80000011419 */
[C---:B------:R-:W-:Y:S01]  /*0160*/  IADD3 R5, P0, PT, R25.reuse, R0, RZ ;  /* 0x0000000019057210 */ /* 0x040fe20007f1e0ff */
[----:B------:R-:W-:Y:S01]  /*0170*/  IMAD R14, R6, UR6, RZ ;  /* 0x00000006060e7c24 */ /* 0x000fe2000f8e02ff */
[C---:B------:R-:W-:Y:S01]  /*0180*/  ISETP.GT.AND P2, PT, R25.reuse, UR6, PT ;  /* 0x0000000619007c0c */ /* 0x040fe2000bf44270 */
[----:B------:R-:W-:Y:S01]  /*0190*/  IMAD.MOV.U32 R24, RZ, RZ, RZ ;  /* 0x000000ffff187224 */ /* 0x000fe200078e00ff */
[----:B------:R-:W-:Y:S01]  /*01a0*/  LEA.HI.X.SX32 R10, R0, R11, 0x1, P0 ;  /* 0x0000000b000a7211 */ /* 0x000fe200000f0eff */
[----:B------:R-:W2:Y:S01]  /*01b0*/  @!P4 LDC.64 R12, c[0x0][0x380] ;  /* 0x0000e000ff0ccb82 */ /* 0x000ea20000000a00 */
[----:B------:R-:W-:Y:S01]  /*01c0*/  @!P4 IMAD.IADD R15, R25, 0x1, R0 ;  /* 0x00000001190fc824 */ /* 0x000fe200078e0200 */
[----:B0-----:R-:W-:-:S04]  /*01d0*/  LEA R4, P0, R5, UR8, 0x2 ;  /* 0x0000000805047c11 */ /* 0x001fc8000f8010ff */
[----:B------:R-:W-:Y:S02]  /*01e0*/  LEA.HI.X R5, R5, UR9, R10, 0x2, P0 ;  /* 0x0000000905057c11 */ /* 0x000fe400080f140a */
[----:B------:R-:W0:Y:S03]  /*01f0*/  @!P1 LDC.64 R2, c[0x0][0x398] ;  /* 0x0000e600ff029b82 */ /* 0x000e260000000a00 */
[----:B-1----:R-:W3:Y:S05]  /*0200*/  @!P1 LDG.E R0, desc[UR4][R4.64+-0x4] ;  /* 0xfffffc0404009981 */ /* 0x002eea000c1e1900 */
[----:B------:R-:W1:Y:S01]  /*0210*/  @!P4 LDC.64 R8, c[0x0][0x398] ;  /* 0x0000e600ff08cb82 */ /* 0x000e620000000a00 */
[----:B--2---:R-:W-:-:S07]  /*0220*/  @!P4 IMAD.WIDE R12, R15, 0x4, R12 ;  /* 0x000000040f0cc825 */ /* 0x004fce00078e020c */
[----:B------:R-:W2:Y:S01]  /*0230*/  @P3 LDC.64 R20, c[0x0][0x380] ;  /* 0x0000e000ff143b82 */ /* 0x000ea20000000a00 */
[----:B------:R-:W4:Y:S04]  /*0240*/  @!P4 LDG.E R13, desc[UR4][R12.64] ;  /* 0x000000040c0dc981 */ /* 0x000f28000c1e1900 */
[----:B0-----:R0:W3:Y:S04]  /*0250*/  @!P1 LDG.E R7, desc[UR4][R2.64] ;  /* 0x0000000402079981 */ /* 0x0010e8000c1e1900 */
[----:B-1----:R-:W4:Y:S01]  /*0260*/  @!P4 LDG.E R8, desc[UR4][R8.64+0x4] ;  /* 0x000004040808c981 */ /* 0x002f22000c1e1900 */
[----:B------:R-:W-:-:S05]  /*0270*/  VIADD R10, R25, 0x1 ;  /* 0x00000001190a7836 */ /* 0x000fca0000000000 */
[----:B------:R-:W-:-:S04]  /*0280*/  ISETP.GE.AND P0, PT, R10, UR6, PT ;  /* 0x000000060a007c0c */ /* 0x000fc8000bf06270 */
[----:B------:R-:W-:-:S04]  /*0290*/  ISETP.GT.AND P0, PT, R25, -0x2, !P0 ;  /* 0xfffffffe1900780c */ /* 0x000fc80004704270 */
[----:B------:R-:W-:Y:S02]  /*02a0*/  ISETP.EQ.OR P5, PT, R6, RZ, !P0 ;  /* 0x000000ff0600720c */ /* 0x000fe400047a2670 */
[C---:B------:R-:W-:Y:S02]  /*02b0*/  IADD3 R10, P6, PT, R25.reuse, R14, RZ ;  /* 0x0000000e190a7210 */ /* 0x040fe40007fde0ff */
[----:B------:R-:W-:Y:S01]  /*02c0*/  ISETP.GT.AND P2, PT, R25, RZ, !P2 ;  /* 0x000000ff1900720c */ /* 0x000fe20005744270 */
[C---:B------:R-:W-:Y:S01]  /*02d0*/  VIADD R26, R14.reuse, UR6 ;  /* 0x000000060e1a7c36 */ /* 0x040fe20008000000 */
[----:B0-----:R-:W-:Y:S02]  /*02e0*/  LEA.HI.X.SX32 R3, R14, R11, 0x1, P6 ;  /* 0x0000000b0e037211 */ /* 0x001fe400030f0eff */
[----:B------:R-:W-:-:S04]  /*02f0*/  LEA R2, P6, R10, UR8, 0x2 ;  /* 0x000000080a027c11 */ /* 0x000fc8000f8c10ff */
[----:B------:R-:W-:Y:S01]  /*0300*/  LEA.HI.X R3, R10, UR9, R3, 0x2, P6 ;  /* 0x000000090a037c11 */ /* 0x000fe2000b0f1403 */
[----:B------:R-:W5:Y:S01]  /*0310*/  @!P5 LDG.E R5, desc[UR4][R4.64+0x4] ;  /* 0x000004040405d981 */ /* 0x000f62000c1e1900 */
[----:B------:R-:W-:-:S03]  /*0320*/  IADD3 R15, P6, PT, R25, R26, RZ ;  /* 0x0000001a190f7210 */ /* 0x000fc60007fde0ff */
[----:B------:R-:W5:Y:S01]  /*0330*/  @P2 LDG.E R27, desc[UR4][R2.64+-0x4] ;  /* 0xfffffc04021b2981 */ /* 0x000f62000c1e1900 */
[----:B------:R-:W-:Y:S02]  /*0340*/  LEA.HI.X.SX32 R16, R26, R11, 0x1, P6 ;  /* 0x0000000b1a107211 */ /* 0x000fe400030f0eff */
[----:B------:R-:W-:-:S04]  /*0350*/  LEA R10, P6, R15, UR8, 0x2 ;  /* 0x000000080f0a7c11 */ /* 0x000fc8000f8c10ff */
[----:B------:R-:W-:Y:S01]  /*0360*/  LEA.HI.X R11, R15, UR9, R16, 0x2, P6 ;  /* 0x000000090f0b7c11 */ /* 0x000fe2000b0f1410 */
[----:B---3--:R-:W-:Y:S01]  /*0370*/  @!P1 FFMA R24, R0, R7, RZ ;  /* 0x0000000700189223 */ /* 0x008fe200000000ff */
[----:B------:R-:W-:Y:S02]  /*0380*/  VIADD R0, R6, 0x1 ;  /* 0x0000000106007836 */ /* 0x000fe40000000000 */
[----:B------:R-:W0:Y:S01]  /*0390*/  @!P5 LDC.64 R6, c[0x0][0x398] ;  /* 0x0000e600ff06db82 */ /* 0x000e220000000a00 */
[----:B----4-:R-:W-:Y:S02]  /*03a0*/  @!P4 FFMA R24, R13, R8, R24 ;  /* 0x000000080d18c223 */ /* 0x010fe40000000018 */
[C---:B------:R-:W-:Y:S02]  /*03b0*/  ISETP.GE.U32.OR P4, PT, R0.reuse, UR7, !P3 ;  /* 0x0000000700007c0c */ /* 0x040fe4000df86470 */
[----:B------:R-:W-:-:S03]  /*03c0*/  ISETP.GE.U32.OR P1, PT, R0, UR7, !P2 ;  /* 0x0000000700007c0c */ /* 0x000fc6000d726470 */
[----:B------:R-:W1:Y:S01]  /*03d0*/  @P2 LDC.64 R8, c[0x0][0x398] ;  /* 0x0000e600ff082b82 */ /* 0x000e620000000a00 */
[----:B------:R-:W-:Y:S01]  /*03e0*/  ISETP.GE.U32.OR P6, PT, R0, UR7, !P0 ;  /* 0x0000000700007c0c */ /* 0x000fe2000c7c6470 */
[----:B------:R-:W-:-:S06]  /*03f0*/  IMAD.IADD R0, R25, 0x1, R14 ;  /* 0x0000000119007824 */ /* 0x000fcc00078e020e */
[----:B------:R-:W3:Y:S08]  /*0400*/  @P3 LDC.64 R12, c[0x0][0x398] ;  /* 0x0000e600ff0c3b82 */ /* 0x000ef00000000a00 */
[----:B------:R-:W4:Y:S01]  /*0410*/  @P0 LDC.64 R14, c[0x0][0x398] ;  /* 0x0000e600ff0e0b82 */ /* 0x000f220000000a00 */
[----:B0-----:R-:W5:Y:S07]  /*0420*/  @!P5 LDG.E R6, desc[UR4][R6.64+0x8] ;  /* 0x000008040606d981 */ /* 0x001f6e000c1e1900 */
[----:B------:R-:W0:Y:S08]  /*0430*/  @!P4 LDC.64 R18, c[0x0][0x380] ;  /* 0x0000e000ff12cb82 */ /* 0x000e300000000a00 */
[----:B------:R-:W0:Y:S01]  /*0440*/  @!P1 LDC.64 R16, c[0x0][0x398] ;  /* 0x0000e600ff109b82 */ /* 0x000e220000000a00 */
[----:B--2---:R-:W-:Y:S01]  /*0450*/  @P3 IMAD.WIDE R20, R0, 0x4, R20 ;  /* 0x0000000400143825 */ /* 0x004fe200078e0214 */
[----:B-1----:R-:W2:Y:S04]  /*0460*/  @P2 LDG.E R8, desc[UR4][R8.64+0xc] ;  /* 0x00000c0408082981 */ /* 0x002ea8000c1e1900 */
[----:B---3--:R-:W3:Y:S02]  /*0470*/  @P3 LDG.E R12, desc[UR4][R12.64+0x10] ;  /* 0x000010040c0c3981 */ /* 0x008ee4000c1e1900 */
[----:B------:R-:W1:Y:S02]  /*0480*/  @!P4 LDC.64 R22, c[0x0][0x398] ;  /* 0x0000e600ff16cb82 */ /* 0x000e640000000a00 */
[----:B------:R-:W3:Y:S01]  /*0490*/  @P3 LDG.E R21, desc[UR4][R20.64] ;  /* 0x0000000414153981 */ /* 0x000ee2000c1e1900 */
[----:B------:R-:W-:-:S03]  /*04a0*/  @!P4 IMAD.IADD R26, R25, 0x1, R26 ;  /* 0x00000001191ac824 */ /* 0x000fc600078e021a */
[----:B------:R0:W3:Y:S02]  /*04b0*/  @P0 LDG.E R25, desc[UR4][R2.64+0x4] ;  /* 0x0000040402190981 */ /* 0x0000e4000c1e1900 */
[----:B------:R-:W1:Y:S02]  /*04c0*/  @!P6 LDC.64 R28, c[0x0][0x398] ;  /* 0x0000e600ff1ceb82 */ /* 0x000e640000000a00 */
[----:B----4-:R-:W4:Y:S01]  /*04d0*/  @P0 LDG.E R14, desc[UR4][R14.64+0x14] ;  /* 0x000014040e0e0981 */ /* 0x010f22000c1e1900 */
[----:B0-----:R-:W-:-:S03]  /*04e0*/  @!P4 IMAD.WIDE R18, R26, 0x4, R18 ;  /* 0x000000041a12c825 */ /* 0x001fc600078e0212 */
[----:B------:R-:W4:Y:S02]  /*04f0*/  @!P1 LDG.E R7, desc[UR4][R10.64+-0x4] ;  /* 0xfffffc040a079981 */ /* 0x000f24000c1e1900 */
[----:B------:R-:W0:Y:S02]  /*0500*/  LDC.64 R2, c[0x0][0x388] ;  /* 0x0000e200ff027b82 */ /* 0x000e240000000a00 */
[----:B------:R-:W4:Y:S04]  /*0510*/  @!P1 LDG.E R16, desc[UR4][R16.64+0x18] ;  /* 0x0000180410109981 */ /* 0x000f28000c1e1900 */
[----:B------:R-:W4:Y:S04]  /*0520*/  @!P4 LDG.E R19, desc[UR4][R18.64] ;  /* 0x000000041213c981 */ /* 0x000f28000c1e1900 */
[----:B-1----:R-:W4:Y:S04]  /*0530*/  @!P4 LDG.E R22, desc[UR4][R22.64+0x1c] ;  /* 0x00001c041616c981 */ /* 0x002f28000c1e1900 */
[----:B------:R-:W4:Y:S04]  /*0540*/  @!P6 LDG.E R9, desc[UR4][R10.64+0x4] ;  /* 0x000004040a09e981 */ /* 0x000f28000c1e1900 */
[----:B------:R-:W4:Y:S01]  /*0550*/  @!P6 LDG.E R28, desc[UR4][R28.64+0x20] ;  /* 0x000020041c1ce981 */ /* 0x000f22000c1e1900 */
[----:B0-----:R-:W-:-:S04]  /*0560*/  IMAD.WIDE R2, R0, 0x4, R2 ;  /* 0x0000000400027825 */ /* 0x001fc800078e0202 */
[----:B-----5:R-:W-:-:S04]  /*0570*/  @!P5 FFMA R24, R5, R6, R24 ;  /* 0x000000060518d223 */ /* 0x020fc80000000018 */
[----:B--2---:R-:W-:-:S04]  /*0580*/  @P2 FFMA R24, R27, R8, R24 ;  /* 0x000000081b182223 */ /* 0x004fc80000000018 */
[----:B---3--:R-:W-:-:S04]  /*0590*/  @P3 FFMA R24, R21, R12, R24 ;  /* 0x0000000c15183223 */ /* 0x008fc80000000018 */
[----:B----4-:R-:W-:-:S04]  /*05a0*/  @P0 FFMA R24, R25, R14, R24 ;  /* 0x0000000e19180223 */ /* 0x010fc80000000018 */
[----:B------:R-:W-:-:S04]  /*05b0*/  @!P1 FFMA R24, R7, R16, R24 ;  /* 0x0000001007189223 */ /* 0x000fc80000000018 */
[----:B------:R-:W-:-:S04]  /*05c0*/  @!P4 FFMA R24, R19, R22, R24 ;  /* 0x000000161318c223 */ /* 0x000fc80000000018 */
[----:B------:R-:W-:-:S05]  /*05d0*/  @!P6 FFMA R24, R9, R28, R24 ;  /* 0x0000001c0918e223 */ /* 0x000fca0000000018 */
[----:B------:R-:W-:Y:S01]  /*05e0*/  STG.E desc[UR4][R2.64], R24 ;  /* 0x0000001802007986 */ /* 0x000fe2000c101904 */
[----:B------:R-:W-:Y:S05]  /*05f0*/  EXIT ;  /* 0x000000000000794d */ /* 0x000fea0003800000 */
.L_x_0:
[----:B------:R-:W-:-:S00]  /*0600*/  BRA `(.L_x_0) ;  /* 0xfffffffc00fc7947 */ /* 0x000fc0000383ffff */
[----:B------:R-:W-:-:S00]  /*0610*/  NOP ;  /* 0x0000000000007918 */ /* 0x000fc00000000000 */
        /* <DEDUP_REMOVED lines=14> */
.L_x_1:


//--------------------- .nv.shared.reserved.0     --------------------------
	.section	.nv.shared.reserved.0,"aw",@nobits
	.weak		__nv_reservedSMEM_offset_0_alias
	.size		__nv_reservedSMEM_offset_0_alias, 0, 64
	.other		__nv_reservedSMEM_offset_0_alias,@"STO_CUDA_RESERVED_SHARED STV_DEFAULT"
__nv_reservedSMEM_offset_0_alias:
	.zero		0
	.zero		64


//--------------------- .nv.constant0._Z13convolution2DPfS_iiS_ --------------------------
	.section	.nv.constant0._Z13convolution2DPfS_iiS_,"a",@progbits
	.sectionflags	@""
	.align	4
.nv.constant0._Z13convolution2DPfS_iiS_:
	.zero		928


//--------------------- SYMBOLS --------------------------

	.type		.nv.reservedSmem.offset0,@object
	.size		.nv.reservedSmem.offset0,0x4
